//
// Generated by NVIDIA NVVM Compiler
//
// Compiler Build ID: CL-36424714
// Cuda compilation tools, release 13.0, V13.0.88
// Based on NVVM 20.0.0
//

.version 9.0
.target sm_100
.address_size 64

	// .globl	_Z17gpu_inner_productPfS_S_
// _ZZ24gpu_inner_product_sharedPfS_S_E8shared_a has been demoted
// _ZZ24gpu_inner_product_sharedPfS_S_E8shared_b has been demoted

.visible .entry _Z17gpu_inner_productPfS_S_(
	.param .u64 .ptr .align 1 _Z17gpu_inner_productPfS_S__param_0,
	.param .u64 .ptr .align 1 _Z17gpu_inner_productPfS_S__param_1,
	.param .u64 .ptr .align 1 _Z17gpu_inner_productPfS_S__param_2
)
{
	.reg .b32 	%r<5>;
	.reg .b32 	%f<14>;
	.reg .b64 	%rd<13>;

	ld.param.u64 	%rd1, [_Z17gpu_inner_productPfS_S__param_0];
	ld.param.u64 	%rd2, [_Z17gpu_inner_productPfS_S__param_1];
	ld.param.u64 	%rd3, [_Z17gpu_inner_productPfS_S__param_2];
	cvta.to.global.u64 	%rd4, %rd3;
	mov.u32 	%r1, %tid.x;
	mov.u32 	%r2, %tid.y;
	mad.lo.s32 	%r3, %r1, 3, %r2;
	mul.wide.u32 	%rd5, %r3, 4;
	add.s64 	%rd6, %rd4, %rd5;
	ld.global.f32 	%f1, [%rd6];
	shl.b32 	%r4, %r1, 2;
	cvta.to.global.u64 	%rd7, %rd1;
	cvta.to.global.u64 	%rd8, %rd2;
	mul.wide.u32 	%rd9, %r4, 4;
	add.s64 	%rd10, %rd7, %rd9;
	ld.global.f32 	%f2, [%rd10];
	mul.wide.u32 	%rd11, %r2, 4;
	add.s64 	%rd12, %rd8, %rd11;
	ld.global.f32 	%f3, [%rd12];
	fma.rn.f32 	%f4, %f2, %f3, %f1;
	st.global.f32 	[%rd6], %f4;
	ld.global.f32 	%f5, [%rd10+4];
	ld.global.f32 	%f6, [%rd12+12];
	fma.rn.f32 	%f7, %f5, %f6, %f4;
	st.global.f32 	[%rd6], %f7;
	ld.global.f32 	%f8, [%rd10+8];
	ld.global.f32 	%f9, [%rd12+24];
	fma.rn.f32 	%f10, %f8, %f9, %f7;
	st.global.f32 	[%rd6], %f10;
	ld.global.f32 	%f11, [%rd10+12];
	ld.global.f32 	%f12, [%rd12+36];
	fma.rn.f32 	%f13, %f11, %f12, %f10;
	st.global.f32 	[%rd6], %f13;
	ret;

}
	// .globl	_Z24gpu_inner_product_sharedPfS_S_
.visible .entry _Z24gpu_inner_product_sharedPfS_S_(
	.param .u64 .ptr .align 1 _Z24gpu_inner_product_sharedPfS_S__param_0,
	.param .u64 .ptr .align 1 _Z24gpu_inner_product_sharedPfS_S__param_1,
	.param .u64 .ptr .align 1 _Z24gpu_inner_product_sharedPfS_S__param_2
)
{
	.reg .b32 	%r<11>;
	.reg .b32 	%f<14>;
	.reg .b64 	%rd<13>;
	// demoted variable
	.shared .align 4 .b8 _ZZ24gpu_inner_product_sharedPfS_S_E8shared_a[80];
	// demoted variable
	.shared .align 4 .b8 _ZZ24gpu_inner_product_sharedPfS_S_E8shared_b[48];
	ld.param.u64 	%rd1, [_Z24gpu_inner_product_sharedPfS_S__param_0];
	ld.param.u64 	%rd2, [_Z24gpu_inner_product_sharedPfS_S__param_1];
	ld.param.u64 	%rd3, [_Z24gpu_inner_product_sharedPfS_S__param_2];
	cvta.to.global.u64 	%rd4, %rd2;
	cvta.to.global.u64 	%rd5, %rd3;
	mov.u32 	%r1, %tid.x;
	mov.u32 	%r2, %tid.y;
	shl.b32 	%r3, %r1, 4;
	mov.u32 	%r4, _ZZ24gpu_inner_product_sharedPfS_S_E8shared_a;
	add.s32 	%r5, %r4, %r3;
	shl.b32 	%r6, %r1, 2;
	cvta.to.global.u64 	%rd6, %rd1;
	mul.wide.u32 	%rd7, %r6, 4;
	add.s64 	%rd8, %rd6, %rd7;
	ld.global.f32 	%f1, [%rd8];
	st.shared.f32 	[%r5], %f1;
	ld.global.f32 	%f2, [%rd8+4];
	st.shared.f32 	[%r5+4], %f2;
	ld.global.f32 	%f3, [%rd8+8];
	st.shared.f32 	[%r5+8], %f3;
	ld.global.f32 	%f4, [%rd8+12];
	st.shared.f32 	[%r5+12], %f4;
	shl.b32 	%r7, %r2, 2;
	mov.u32 	%r8, _ZZ24gpu_inner_product_sharedPfS_S_E8shared_b;
	add.s32 	%r9, %r8, %r7;
	mul.wide.u32 	%rd9, %r2, 4;
	add.s64 	%rd10, %rd4, %rd9;
	ld.global.f32 	%f5, [%rd10];
	st.shared.f32 	[%r9], %f5;
	ld.global.f32 	%f6, [%rd10+12];
	st.shared.f32 	[%r9+12], %f6;
	ld.global.f32 	%f7, [%rd10+24];
	st.shared.f32 	[%r9+24], %f7;
	ld.global.f32 	%f8, [%rd10+36];
	st.shared.f32 	[%r9+36], %f8;
	mad.lo.s32 	%r10, %r1, 3, %r2;
	mul.wide.u32 	%rd11, %r10, 4;
	add.s64 	%rd12, %rd5, %rd11;
	ld.global.f32 	%f9, [%rd12];
	fma.rn.f32 	%f10, %f1, %f5, %f9;
	fma.rn.f32 	%f11, %f2, %f6, %f10;
	fma.rn.f32 	%f12, %f3, %f7, %f11;
	fma.rn.f32 	%f13, %f4, %f8, %f12;
	st.global.f32 	[%rd12], %f13;
	ret;

}


// ===== COMPILED SASS (sm_100) =====

	.target	sm_100

	.elftype	@"ET_EXEC"


//--------------------- .note.nv.tkinfo           --------------------------
	.section	.note.nv.tkinfo,"",@"SHT_NOTE"
	.sectionflags	@"SHF_NOTE_NV_TKINFO"
	.tkinfo
        /*0018*/ 	.word	0x00000002
        /*0030*/ 	.string	""
        /*0030*/ 	.string	"ptxas"
        /*0030*/ 	.string	"Cuda compilation tools, release 13.0, V13.0.88"
        /*0030*/ 	.string	"Build cuda_13.0.r13.0/compiler.36424714_0"
        /*0030*/ 	.string	"-arch sm_100 -m 64 "



//--------------------- .note.nv.cuinfo           --------------------------
	.section	.note.nv.cuinfo,"",@"SHT_NOTE"
	.sectionflags	@"SHF_NOTE_NV_CUINFO"
        /*0018*/ 	.short	0x0002
        /*001a*/ 	.short	0x0064
        /*001c*/ 	.short	0x0082
	.zero		2


//--------------------- .nv.info                  --------------------------
	.section	.nv.info,"",@"SHT_CUDA_INFO"
	.align	4


	//----- nvinfo : EIATTR_REGCOUNT
	.align		4
        /*0000*/ 	.byte	0x04, 0x2f
        /*0002*/ 	.short	(.L_1 - .L_0)
	.align		4
.L_0:
        /*0004*/ 	.word	index@(_Z17gpu_inner_productPfS_S_)
        /*0008*/ 	.word	0x00000010


	//----- nvinfo : EIATTR_FRAME_SIZE
	.align		4
.L_1:
        /*000c*/ 	.byte	0x04, 0x11
        /*000e*/ 	.short	(.L_3 - .L_2)
	.align		4
.L_2:
        /*0010*/ 	.word	index@(_Z17gpu_inner_productPfS_S_)
        /*0014*/ 	.word	0x00000000


	//----- nvinfo : EIATTR_REGCOUNT
	.align		4
.L_3:
        /*0018*/ 	.byte	0x04, 0x2f
        /*001a*/ 	.short	(.L_5 - .L_4)
	.align		4
.L_4:
        /*001c*/ 	.word	index@(_Z24gpu_inner_product_sharedPfS_S_)
        /*0020*/ 	.word	0x00000016


	//----- nvinfo : EIATTR_FRAME_SIZE
	.align		4
.L_5:
        /*0024*/ 	.byte	0x04, 0x11
        /*0026*/ 	.short	(.L_7 - .L_6)
	.align		4
.L_6:
        /*0028*/ 	.word	index@(_Z24gpu_inner_product_sharedPfS_S_)
        /*002c*/ 	.word	0x00000000


	//----- nvinfo : EIATTR_MIN_STACK_SIZE
	.align		4
.L_7:
        /*0030*/ 	.byte	0x04, 0x12
        /*0032*/ 	.short	(.L_9 - .L_8)
	.align		4
.L_8:
        /*0034*/ 	.word	index@(_Z24gpu_inner_product_sharedPfS_S_)
        /*0038*/ 	.word	0x00000000


	//----- nvinfo : EIATTR_MIN_STACK_SIZE
	.align		4
.L_9:
        /*003c*/ 	.byte	0x04, 0x12
        /*003e*/ 	.short	(.L_11 - .L_10)
	.align		4
.L_10:
        /*0040*/ 	.word	index@(_Z17gpu_inner_productPfS_S_)
        /*0044*/ 	.word	0x00000000
.L_11:


//--------------------- .nv.compat                --------------------------
	.section	.nv.compat,"",@"SHT_CUDA_COMPAT_INFO"
	.align	4
        /*0000*/ 	.byte	0x02, 0x09, 0x00, 0x00, 0x02, 0x02, 0x01, 0x00, 0x02, 0x05, 0x05, 0x00, 0x03, 0x07, 0x01, 0x01
        /*0010*/ 	.byte	0x02, 0x03, 0x00, 0x00, 0x02, 0x06, 0x01, 0x00, 0x04, 0x0b, 0x08, 0x00, 0x09, 0x00, 0x00, 0x00
        /*0020*/ 	.byte	0x00, 0x00, 0x00, 0x00


//--------------------- .nv.info._Z24gpu_inner_product_sharedPfS_S_ --------------------------
	.section	.nv.info._Z24gpu_inner_product_sharedPfS_S_,"",@"SHT_CUDA_INFO"
	.sectionflags	@""
	.align	4


	//----- nvinfo : EIATTR_CUDA_API_VERSION
	.align		4
        /*0000*/ 	.byte	0x04, 0x37
        /*0002*/ 	.short	(.L_13 - .L_12)
.L_12:
        /*0004*/ 	.word	0x00000082


	//----- nvinfo : EIATTR_KPARAM_INFO
	.align		4
.L_13:
        /*0008*/ 	.byte	0x04, 0x17
        /*000a*/ 	.short	(.L_15 - .L_14)
.L_14:
        /*000c*/ 	.word	0x00000000
        /*0010*/ 	.short	0x0002
        /*0012*/ 	.short	0x0010
        /*0014*/ 	.byte	0x00, 0xf5, 0x21, 0x00


	//----- nvinfo : EIATTR_KPARAM_INFO
	.align		4
.L_15:
        /*0018*/ 	.byte	0x04, 0x17
        /*001a*/ 	.short	(.L_17 - .L_16)
.L_16:
        /*001c*/ 	.word	0x00000000
        /*0020*/ 	.short	0x0001
        /*0022*/ 	.short	0x0008
        /*0024*/ 	.byte	0x00, 0xf5, 0x21, 0x00


	//----- nvinfo : EIATTR_KPARAM_INFO
	.align		4
.L_17:
        /*0028*/ 	.byte	0x04, 0x17
        /*002a*/ 	.short	(.L_19 - .L_18)
.L_18:
        /*002c*/ 	.word	0x00000000
        /*0030*/ 	.short	0x0000
        /*0032*/ 	.short	0x0000
        /*0034*/ 	.byte	0x00, 0xf5, 0x21, 0x00


	//----- nvinfo : EIATTR_SPARSE_MMA_MASK
	.align		4
.L_19:
        /*0038*/ 	.byte	0x03, 0x50
        /*003a*/ 	.short	0x0000


	//----- nvinfo : EIATTR_MAXREG_COUNT
	.align		4
        /*003c*/ 	.byte	0x03, 0x1b
        /*003e*/ 	.short	0x00ff


	//----- nvinfo : EIATTR_MERCURY_ISA_VERSION
	.align		4
        /*0040*/ 	.byte	0x03, 0x5f
        /*0042*/ 	.short	0x0101


	//----- nvinfo : EIATTR_VRC_CTA_INIT_COUNT
	.align		4
        /*0044*/ 	.byte	0x02, 0x4a
	.zero		1
	.zero		1


	//----- nvinfo : EIATTR_EXIT_INSTR_OFFSETS
	.align		4
        /*0048*/ 	.byte	0x04, 0x1c
        /*004a*/ 	.short	(.L_21 - .L_20)


	//   ....[0]....
.L_20:
        /*004c*/ 	.word	0x00000260


	//----- nvinfo : EIATTR_CBANK_PARAM_SIZE
	.align		4
.L_21:
        /*0050*/ 	.byte	0x03, 0x19
        /*0052*/ 	.short	0x0018


	//----- nvinfo : EIATTR_PARAM_CBANK
	.align		4
        /*0054*/ 	.byte	0x04, 0x0a
        /*0056*/ 	.short	(.L_23 - .L_22)
	.align		4
.L_22:
        /*0058*/ 	.word	index@(.nv.constant0._Z24gpu_inner_product_sharedPfS_S_)
        /*005c*/ 	.short	0x0380
        /*005e*/ 	.short	0x0018


	//----- nvinfo : EIATTR_SW_WAR
	.align		4
.L_23:
        /*0060*/ 	.byte	0x04, 0x36
        /*0062*/ 	.short	(.L_25 - .L_24)
.L_24:
        /*0064*/ 	.word	0x00000008
.L_25:


//--------------------- .nv.info._Z17gpu_inner_productPfS_S_ --------------------------
	.section	.nv.info._Z17gpu_inner_productPfS_S_,"",@"SHT_CUDA_INFO"
	.sectionflags	@""
	.align	4


	//----- nvinfo : EIATTR_CUDA_API_VERSION
	.align		4
        /*0000*/ 	.byte	0x04, 0x37
        /*0002*/ 	.short	(.L_27 - .L_26)
.L_26:
        /*0004*/ 	.word	0x00000082


	//----- nvinfo : EIATTR_KPARAM_INFO
	.align		4
.L_27:
        /*0008*/ 	.byte	0x04, 0x17
        /*000a*/ 	.short	(.L_29 - .L_28)
.L_28:
        /*000c*/ 	.word	0x00000000
        /*0010*/ 	.short	0x0002
        /*0012*/ 	.short	0x0010
        /*0014*/ 	.byte	0x00, 0xf5, 0x21, 0x00


	//----- nvinfo : EIATTR_KPARAM_INFO
	.align		4
.L_29:
        /*0018*/ 	.byte	0x04, 0x17
        /*001a*/ 	.short	(.L_31 - .L_30)
.L_30:
        /*001c*/ 	.word	0x00000000
        /*0020*/ 	.short	0x0001
        /*0022*/ 	.short	0x0008
        /*0024*/ 	.byte	0x00, 0xf5, 0x21, 0x00


	//----- nvinfo : EIATTR_KPARAM_INFO
	.align		4
.L_31:
        /*0028*/ 	.byte	0x04, 0x17
        /*002a*/ 	.short	(.L_33 - .L_32)
.L_32:
        /*002c*/ 	.word	0x00000000
        /*0030*/ 	.short	0x0000
        /*0032*/ 	.short	0x0000
        /*0034*/ 	.byte	0x00, 0xf5, 0x21, 0x00


	//----- nvinfo : EIATTR_SPARSE_MMA_MASK
	.align		4
.L_33:
        /*0038*/ 	.byte	0x03, 0x50
        /*003a*/ 	.short	0x0000


	//----- nvinfo : EIATTR_MAXREG_COUNT
	.align		4
        /*003c*/ 	.byte	0x03, 0x1b
        /*003e*/ 	.short	0x00ff


	//----- nvinfo : EIATTR_MERCURY_ISA_VERSION
	.align		4
        /*0040*/ 	.byte	0x03, 0x5f
        /*0042*/ 	.short	0x0101


	//----- nvinfo : EIATTR_VRC_CTA_INIT_COUNT
	.align		4
        /*0044*/ 	.byte	0x02, 0x4a
	.zero		1
	.zero		1


	//----- nvinfo : EIATTR_EXIT_INSTR_OFFSETS
	.align		4
        /*0048*/ 	.byte	0x04, 0x1c
        /*004a*/ 	.short	(.L_35 - .L_34)


	//   ....[0]....
.L_34:
        /*004c*/ 	.word	0x000001d0


	//----- nvinfo : EIATTR_CBANK_PARAM_SIZE
	.align		4
.L_35:
        /*0050*/ 	.byte	0x03, 0x19
        /*0052*/ 	.short	0x0018


	//----- nvinfo : EIATTR_PARAM_CBANK
	.align		4
        /*0054*/ 	.byte	0x04, 0x0a
        /*0056*/ 	.short	(.L_37 - .L_36)
	.align		4
.L_36:
        /*0058*/ 	.word	index@(.nv.constant0._Z17gpu_inner_productPfS_S_)
        /*005c*/ 	.short	0x0380
        /*005e*/ 	.short	0x0018


	//----- nvinfo : EIATTR_SW_WAR
	.align		4
.L_37:
        /*0060*/ 	.byte	0x04, 0x36
        /*0062*/ 	.short	(.L_39 - .L_38)
.L_38:
        /*0064*/ 	.word	0x00000008
.L_39:


//--------------------- .nv.callgraph             --------------------------
	.section	.nv.callgraph,"",@"SHT_CUDA_CALLGRAPH"
	.align	4
	.sectionentsize	8
	.align		4
        /*0000*/ 	.word	0x00000000
	.align		4
        /*0004*/ 	.word	0xffffffff
	.align		4
        /*0008*/ 	.word	0x00000000
	.align		4
        /*000c*/ 	.word	0xfffffffe
	.align		4
        /*0010*/ 	.word	0x00000000
	.align		4
        /*0014*/ 	.word	0xfffffffd
	.align		4
        /*0018*/ 	.word	0x00000000
	.align		4
        /*001c*/ 	.word	0xfffffffc


//--------------------- .text._Z24gpu_inner_product_sharedPfS_S_ --------------------------
	.section	.text._Z24gpu_inner_product_sharedPfS_S_,"ax",@progbits
	.align	128
        .global         _Z24gpu_inner_product_sharedPfS_S_
        .type           _Z24gpu_inner_product_sharedPfS_S_,@function
        .size           _Z24gpu_inner_product_sharedPfS_S_,(.L_x_2 - _Z24gpu_inner_product_sharedPfS_S_)
        .other          _Z24gpu_inner_product_sharedPfS_S_,@"STO_CUDA_ENTRY STV_DEFAULT"
_Z24gpu_inner_product_sharedPfS_S_:
.text._Z24gpu_inner_product_sharedPfS_S_:
[----:B------:R-:W-:Y:S01]  /*0000*/  LDC R1, c[0x0][0x37c] ;  /* 0x0000df00ff017b82 */ /* 0x000fe20000000800 */
[----:B------:R-:W0:Y:S07]  /*0010*/  S2R R12, SR_TID.X ;  /* 0x00000000000c7919 */ /* 0x000e2e0000002100 */
[----:B------:R-:W1:Y:S01]  /*0020*/  LDC.64 R8, c[0x0][0x388] ;  /* 0x0000e200ff087b82 */ /* 0x000e620000000a00 */
[----:B------:R-:W2:Y:S01]  /*0030*/  LDCU.64 UR8, c[0x0][0x358] ;  /* 0x00006b00ff0877ac */ /* 0x000ea20008000a00 */
[----:B------:R-:W3:Y:S06]  /*0040*/  S2R R19, SR_TID.Y ;  /* 0x0000000000137919 */ /* 0x000eec0000002200 */
[----:B------:R-:W4:Y:S08]  /*0050*/  LDC.64 R2, c[0x0][0x390] ;  /* 0x0000e400ff027b82 */ /* 0x000f300000000a00 */
[----:B------:R-:W5:Y:S01]  /*0060*/  LDC.64 R10, c[0x0][0x380] ;  /* 0x0000e000ff0a7b82 */ /* 0x000f620000000a00 */
[C---:B0-----:R-:W-:Y:S01]  /*0070*/  SHF.L.U32 R5, R12.reuse, 0x2, RZ ;  /* 0x000000020c057819 */ /* 0x041fe200000006ff */
[----:B---3--:R-:W-:-:S02]  /*0080*/  IMAD R7, R12, 0x3, R19 ;  /* 0x000000030c077824 */ /* 0x008fc400078e0213 */
[----:B-1----:R-:W-:-:S04]  /*0090*/  IMAD.WIDE.U32 R8, R19, 0x4, R8 ;  /* 0x0000000413087825 */ /* 0x002fc800078e0008 */
[----:B----4-:R-:W-:Y:S01]  /*00a0*/  IMAD.WIDE.U32 R2, R7, 0x4, R2 ;  /* 0x0000000407027825 */ /* 0x010fe200078e0002 */
[----:B--2---:R-:W2:Y:S03]  /*00b0*/  LDG.E R13, desc[UR8][R8.64] ;  /* 0x00000008080d7981 */ /* 0x004ea6000c1e1900 */
[----:B-----5:R-:W-:Y:S01]  /*00c0*/  IMAD.WIDE.U32 R10, R5, 0x4, R10 ;  /* 0x00000004050a7825 */ /* 0x020fe200078e000a */
[----:B------:R-:W2:Y:S04]  /*00d0*/  LDG.E R17, desc[UR8][R2.64] ;  /* 0x0000000802117981 */ /* 0x000ea8000c1e1900 */
[----:B------:R-:W2:Y:S04]  /*00e0*/  LDG.E R4, desc[UR8][R10.64] ;  /* 0x000000080a047981 */ /* 0x000ea8000c1e1900 */
[----:B------:R-:W3:Y:S04]  /*00f0*/  LDG.E R14, desc[UR8][R8.64+0xc] ;  /* 0x00000c08080e7981 */ /* 0x000ee8000c1e1900 */
[----:B------:R-:W3:Y:S04]  /*0100*/  LDG.E R5, desc[UR8][R10.64+0x4] ;  /* 0x000004080a057981 */ /* 0x000ee8000c1e1900 */
[----:B------:R-:W4:Y:S04]  /*0110*/  LDG.E R15, desc[UR8][R8.64+0x18] ;  /* 0x00001808080f7981 */ /* 0x000f28000c1e1900 */
[----:B------:R-:W4:Y:S04]  /*0120*/  LDG.E R6, desc[UR8][R10.64+0x8] ;  /* 0x000008080a067981 */ /* 0x000f28000c1e1900 */
[----:B------:R4:W5:Y:S04]  /*0130*/  LDG.E R7, desc[UR8][R10.64+0xc] ;  /* 0x00000c080a077981 */ /* 0x000968000c1e1900 */
[----:B------:R-:W5:Y:S01]  /*0140*/  LDG.E R16, desc[UR8][R8.64+0x24] ;  /* 0x0000240808107981 */ /* 0x000f62000c1e1900 */
[----:B------:R-:W0:Y:S01]  /*0150*/  S2UR UR6, SR_CgaCtaId ;  /* 0x00000000000679c3 */ /* 0x000e220000008800 */
[----:B------:R-:W-:-:S02]  /*0160*/  UMOV UR4, 0x400 ;  /* 0x0000040000047882 */ /* 0x000fc40000000000 */
[----:B------:R-:W-:Y:S02]  /*0170*/  UIADD3 UR5, UPT, UPT, UR4, 0x50, URZ ;  /* 0x0000005004057890 */ /* 0x000fe4000fffe0ff */
[----:B0-----:R-:W-:Y:S02]  /*0180*/  ULEA UR4, UR6, UR4, 0x18 ;  /* 0x0000000406047291 */ /* 0x001fe4000f8ec0ff */
[----:B------:R-:W-:Y:S01]  /*0190*/  ULEA UR5, UR6, UR5, 0x18 ;  /* 0x0000000506057291 */ /* 0x000fe2000f8ec0ff */
[----:B--2---:R-:W-:-:S04]  /*01a0*/  FFMA R0, R4, R13, R17 ;  /* 0x0000000d04007223 */ /* 0x004fc80000000011 */
[----:B---3--:R-:W-:Y:S01]  /*01b0*/  FFMA R17, R5, R14, R0 ;  /* 0x0000000e05117223 */ /* 0x008fe20000000000 */
[----:B------:R-:W-:Y:S02]  /*01c0*/  LEA R0, R12, UR4, 0x4 ;  /* 0x000000040c007c11 */ /* 0x000fe4000f8e20ff */
[----:B------:R-:W-:Y:S01]  /*01d0*/  LEA R12, R19, UR5, 0x2 ;  /* 0x00000005130c7c11 */ /* 0x000fe2000f8e10ff */
[----:B----4-:R-:W-:Y:S02]  /*01e0*/  FFMA R10, R6, R15, R17 ;  /* 0x0000000f060a7223 */ /* 0x010fe40000000011 */
[----:B-----5:R-:W-:Y:S02]  /*01f0*/  STS.128 [R0], R4 ;  /* 0x0000000400007388 */ /* 0x020fe40000000c00 */
[----:B------:R-:W-:Y:S02]  /*0200*/  FFMA R9, R7, R16, R10 ;  /* 0x0000001007097223 */ /* 0x000fe4000000000a */
[----:B------:R-:W-:Y:S04]  /*0210*/  STS [R12], R13 ;  /* 0x0000000d0c007388 */ /* 0x000fe80000000800 */
[----:B------:R-:W-:Y:S04]  /*0220*/  STS [R12+0xc], R14 ;  /* 0x00000c0e0c007388 */ /* 0x000fe80000000800 */
[----:B------:R-:W-:Y:S04]  /*0230*/  STS [R12+0x18], R15 ;  /* 0x0000180f0c007388 */ /* 0x000fe80000000800 */
[----:B------:R-:W-:Y:S04]  /*0240*/  STS [R12+0x24], R16 ;  /* 0x000024100c007388 */ /* 0x000fe80000000800 */
[----:B------:R-:W-:Y:S01]  /*0250*/  STG.E desc[UR8][R2.64], R9 ;  /* 0x0000000902007986 */ /* 0x000fe2000c101908 */
[----:B------:R-:W-:Y:S05]  /*0260*/  EXIT ;  /* 0x000000000000794d */ /* 0x000fea0003800000 */
.L_x_0:
[----:B------:R-:W-:-:S00]  /*0270*/  BRA `(.L_x_0) ;  /* 0xfffffffc00fc7947 */ /* 0x000fc0000383ffff */
[----:B------:R-:W-:-:S00]  /*0280*/  NOP ;  /* 0x0000000000007918 */ /* 0x000fc00000000000 */
[----:B------:R-:W-:-:S00]  /*0290*/  NOP ;  /* 0x0000000000007918 */ /* 0x000fc00000000000 */
[----:B------:R-:W-:-:S00]  /*02a0*/  NOP ;  /* 0x0000000000007918 */ /* 0x000fc00000000000 */
[----:B------:R-:W-:-:S00]  /*02b0*/  NOP ;  /* 0x0000000000007918 */ /* 0x000fc00000000000 */
[----:B------:R-:W-:-:S00]  /*02c0*/  NOP ;  /* 0x0000000000007918 */ /* 0x000fc00000000000 */
[----:B------:R-:W-:-:S00]  /*02d0*/  NOP ;  /* 0x0000000000007918 */ /* 0x000fc00000000000 */
[----:B------:R-:W-:-:S00]  /*02e0*/  NOP ;  /* 0x0000000000007918 */ /* 0x000fc00000000000 */
[----:B------:R-:W-:-:S00]  /*02f0*/  NOP ;  /* 0x0000000000007918 */ /* 0x000fc00000000000 */
.L_x_2:


//--------------------- .text._Z17gpu_inner_productPfS_S_ --------------------------
	.section	.text._Z17gpu_inner_productPfS_S_,"ax",@progbits
	.align	128
        .global         _Z17gpu_inner_productPfS_S_
        .type           _Z17gpu_inner_productPfS_S_,@function
        .size           _Z17gpu_inner_productPfS_S_,(.L_x_3 - _Z17gpu_inner_productPfS_S_)
        .other          _Z17gpu_inner_productPfS_S_,@"STO_CUDA_ENTRY STV_DEFAULT"
_Z17gpu_inner_productPfS_S_:
.text._Z17gpu_inner_productPfS_S_:
[----:B------:R-:W-:Y:S01]  /*0000*/  LDC R1, c[0x0][0x37c] ;  /* 0x0000df00ff017b82 */ /* 0x000fe20000000800 */
[----:B------:R-:W0:Y:S07]  /*0010*/  S2R R11, SR_TID.X ;  /* 0x00000000000b7919 */ /* 0x000e2e0000002100 */
[----:B------:R-:W1:Y:S01]  /*0020*/  LDC.64 R2, c[0x0][0x388] ;  /* 0x0000e200ff027b82 */ /* 0x000e620000000a00 */
[----:B------:R-:W2:Y:S01]  /*0030*/  LDCU.64 UR4, c[0x0][0x358] ;  /* 0x00006b00ff0477ac */ /* 0x000ea20008000a00 */
[----:B------:R-:W0:Y:S06]  /*0040*/  S2R R0, SR_TID.Y ;  /* 0x0000000000007919 */ /* 0x000e2c0000002200 */
[----:B------:R-:W3:Y:S08]  /*0050*/  LDC.64 R4, c[0x0][0x390] ;  /* 0x0000e400ff047b82 */ /* 0x000ef00000000a00 */
[----:B------:R-:W4:Y:S01]  /*0060*/  LDC.64 R6, c[0x0][0x380] ;  /* 0x0000e000ff067b82 */ /* 0x000f220000000a00 */
[C---:B0-----:R-:W-:Y:S01]  /*0070*/  IMAD R9, R11.reuse, 0x3, R0 ;  /* 0x000000030b097824 */ /* 0x041fe200078e0200 */
[----:B------:R-:W-:Y:S01]  /*0080*/  SHF.L.U32 R11, R11, 0x2, RZ ;  /* 0x000000020b0b7819 */ /* 0x000fe200000006ff */
[----:B-1----:R-:W-:-:S04]  /*0090*/  IMAD.WIDE.U32 R2, R0, 0x4, R2 ;  /* 0x0000000400027825 */ /* 0x002fc800078e0002 */
[----:B---3--:R-:W-:Y:S01]  /*00a0*/  IMAD.WIDE.U32 R4, R9, 0x4, R4 ;  /* 0x0000000409047825 */ /* 0x008fe200078e0004 */
[----:B--2---:R-:W2:Y:S03]  /*00b0*/  LDG.E R8, desc[UR4][R2.64] ;  /* 0x0000000402087981 */ /* 0x004ea6000c1e1900 */
[----:B----4-:R-:W-:Y:S01]  /*00c0*/  IMAD.WIDE.U32 R6, R11, 0x4, R6 ;  /* 0x000000040b067825 */ /* 0x010fe200078e0006 */
[----:B------:R-:W2:Y:S04]  /*00d0*/  LDG.E R0, desc[UR4][R4.64] ;  /* 0x0000000404007981 */ /* 0x000ea8000c1e1900 */
[----:B------:R-:W2:Y:S02]  /*00e0*/  LDG.E R9, desc[UR4][R6.64] ;  /* 0x0000000406097981 */ /* 0x000ea4000c1e1900 */
[----:B--2---:R-:W-:-:S05]  /*00f0*/  FFMA R9, R9, R8, R0 ;  /* 0x0000000809097223 */ /* 0x004fca0000000000 */
[----:B------:R0:W-:Y:S04]  /*0100*/  STG.E desc[UR4][R4.64], R9 ;  /* 0x0000000904007986 */ /* 0x0001e8000c101904 */
[----:B------:R-:W2:Y:S04]  /*0110*/  LDG.E R0, desc[UR4][R6.64+0x4] ;  /* 0x0000040406007981 */ /* 0x000ea8000c1e1900 */
[----:B------:R-:W2:Y:S02]  /*0120*/  LDG.E R8, desc[UR4][R2.64+0xc] ;  /* 0x00000c0402087981 */ /* 0x000ea4000c1e1900 */
[----:B--2---:R-:W-:-:S05]  /*0130*/  FFMA R11, R0, R8, R9 ;  /* 0x00000008000b7223 */ /* 0x004fca0000000009 */
[----:B------:R-:W-:Y:S04]  /*0140*/  STG.E desc[UR4][R4.64], R11 ;  /* 0x0000000b04007986 */ /* 0x000fe8000c101904 */
[----:B------:R-:W2:Y:S04]  /*0150*/  LDG.E R0, desc[UR4][R6.64+0x8] ;  /* 0x0000080406007981 */ /* 0x000ea8000c1e1900 */
[----:B------:R-:W2:Y:S02]  /*0160*/  LDG.E R8, desc[UR4][R2.64+0x18] ;  /* 0x0000180402087981 */ /* 0x000ea4000c1e1900 */
[----:B--2---:R-:W-:-:S05]  /*0170*/  FFMA R13, R0, R8, R11 ;  /* 0x00000008000d7223 */ /* 0x004fca000000000b */
[----:B------:R-:W-:Y:S04]  /*0180*/  STG.E desc[UR4][R4.64], R13 ;  /* 0x0000000d04007986 */ /* 0x000fe8000c101904 */
[----:B------:R-:W0:Y:S04]  /*0190*/  LDG.E R0, desc[UR4][R6.64+0xc] ;  /* 0x00000c0406007981 */ /* 0x000e28000c1e1900 */
[----:B------:R-:W0:Y:S02]  /*01a0*/  LDG.E R8, desc[UR4][R2.64+0x24] ;  /* 0x0000240402087981 */ /* 0x000e24000c1e1900 */
[----:B0-----:R-:W-:-:S05]  /*01b0*/  FFMA R9, R0, R8, R13 ;  /* 0x0000000800097223 */ /* 0x001fca000000000d */
[----:B------:R-:W-:Y:S01]  /*01c0*/  STG.E desc[UR4][R4.64], R9 ;  /* 0x0000000904007986 */ /* 0x000fe2000c101904 */
[----:B------:R-:W-:Y:S05]  /*01d0*/  EXIT ;  /* 0x000000000000794d */ /* 0x000fea0003800000 */
.L_x_1:
        /* <DEDUP_REMOVED lines=10> */
.L_x_3:


//--------------------- .nv.shared._Z24gpu_inner_product_sharedPfS_S_ --------------------------
	.section	.nv.shared._Z24gpu_inner_product_sharedPfS_S_,"aw",@nobits
	.sectionflags	@""
	.align	4
.nv.shared._Z24gpu_inner_product_sharedPfS_S_:
	.zero		1152


//--------------------- .nv.shared.reserved.0     --------------------------
	.section	.nv.shared.reserved.0,"aw",@nobits
	.weak		__nv_reservedSMEM_offset_0_alias
	.size		__nv_reservedSMEM_offset_0_alias, 0, 64
	.other		__nv_reservedSMEM_offset_0_alias,@"STO_CUDA_RESERVED_SHARED STV_DEFAULT"
__nv_reservedSMEM_offset_0_alias:
	.zero		0
	.zero		64


//--------------------- .nv.constant0._Z24gpu_inner_product_sharedPfS_S_ --------------------------
	.section	.nv.constant0._Z24gpu_inner_product_sharedPfS_S_,"a",@progbits
	.sectionflags	@""
	.align	4
.nv.constant0._Z24gpu_inner_product_sharedPfS_S_:
	.zero		920


//--------------------- .nv.constant0._Z17gpu_inner_productPfS_S_ --------------------------
	.section	.nv.constant0._Z17gpu_inner_productPfS_S_,"a",@progbits
	.sectionflags	@""
	.align	4
.nv.constant0._Z17gpu_inner_productPfS_S_:
	.zero		920


//--------------------- SYMBOLS --------------------------

	.type		.nv.reservedSmem.offset0,@object
	.size		.nv.reservedSmem.offset0,0x4
	.type		.nv.reservedSmem.cap,@object
	.size		.nv.reservedSmem.cap,0x4
